	.headerflags	@"EF_CUDA_TEXMODE_UNIFIED EF_CUDA_64BIT_ADDRESS EF_CUDA_ACCELERATORS EF_CUDA_SM90 EF_CUDA_VIRTUAL_SM(EF_CUDA_SM90)"
	.elftype	@"ET_EXEC"


//--------------------- .nv.info                  --------------------------
	.section	.nv.info,"",@"SHT_CUDA_INFO"
	.align	4


	//----- nvinfo : EIATTR_REGCOUNT
	.align		4
        /*0000*/ 	.byte	0x04, 0x2f
        /*0002*/ 	.short	(.L_1 - .L_0)
	.align		4
.L_0:
        /*0004*/ 	.word	index@(triton_poi_fused__log_softmax_1)
        /*0008*/ 	.word	0x0000000f


	//----- nvinfo : EIATTR_MIN_STACK_SIZE
	.align		4
.L_1:
        /*000c*/ 	.byte	0x04, 0x12
        /*000e*/ 	.short	(.L_3 - .L_2)
	.align		4
.L_2:
        /*0010*/ 	.word	index@(triton_poi_fused__log_softmax_1)
        /*0014*/ 	.word	0x00000000


	//----- nvinfo : EIATTR_FRAME_SIZE
	.align		4
.L_3:
        /*0018*/ 	.byte	0x04, 0x11
        /*001a*/ 	.short	(.L_5 - .L_4)
	.align		4
.L_4:
        /*001c*/ 	.word	index@(triton_poi_fused__log_softmax_1)
        /*0020*/ 	.word	0x00000000


	//----- nvinfo : EIATTR_MIN_STACK_SIZE
	.align		4
.L_5:
        /*0024*/ 	.byte	0x04, 0x12
        /*0026*/ 	.short	(.L_7 - .L_6)
	.align		4
.L_6:
        /*0028*/ 	.word	index@(triton_poi_fused__log_softmax_1)
        /*002c*/ 	.word	0x00000000
.L_7:


//--------------------- .nv.info.triton_poi_fused__log_softmax_1 --------------------------
	.section	.nv.info.triton_poi_fused__log_softmax_1,"",@"SHT_CUDA_INFO"
	.sectionflags	@""
	.align	4


	//----- nvinfo : EIATTR_CUDA_API_VERSION
	.align		4
        /*0000*/ 	.byte	0x04, 0x37
        /*0002*/ 	.short	(.L_9 - .L_8)
.L_8:
        /*0004*/ 	.word	0x0000007c


	//----- nvinfo : EIATTR_KPARAM_INFO
	.align		4
.L_9:
        /*0008*/ 	.byte	0x04, 0x17
        /*000a*/ 	.short	(.L_11 - .L_10)
.L_10:
        /*000c*/ 	.word	0x00000000
        /*0010*/ 	.short	0x0002
        /*0012*/ 	.short	0x0010
        /*0014*/ 	.byte	0x00, 0xf0, 0x11, 0x00


	//----- nvinfo : EIATTR_KPARAM_INFO
	.align		4
.L_11:
        /*0018*/ 	.byte	0x04, 0x17
        /*001a*/ 	.short	(.L_13 - .L_12)
.L_12:
        /*001c*/ 	.word	0x00000000
        /*0020*/ 	.short	0x0001
        /*0022*/ 	.short	0x0008
        /*0024*/ 	.byte	0x00, 0xf4, 0x21, 0x00


	//----- nvinfo : EIATTR_KPARAM_INFO
	.align		4
.L_13:
        /*0028*/ 	.byte	0x04, 0x17
        /*002a*/ 	.short	(.L_15 - .L_14)
.L_14:
        /*002c*/ 	.word	0x00000000
        /*0030*/ 	.short	0x0000
        /*0032*/ 	.short	0x0000
        /*0034*/ 	.byte	0x00, 0xf4, 0x21, 0x00


	//----- nvinfo : EIATTR_SPARSE_MMA_MASK
	.align		4
.L_15:
        /*0038*/ 	.byte	0x03, 0x50
        /*003a*/ 	.short	0x0000


	//----- nvinfo : EIATTR_MAXREG_COUNT
	.align		4
        /*003c*/ 	.byte	0x03, 0x1b
        /*003e*/ 	.short	0x00ff


	//----- nvinfo : EIATTR_EXIT_INSTR_OFFSETS
	.align		4
        /*0040*/ 	.byte	0x04, 0x1c
        /*0042*/ 	.short	(.L_17 - .L_16)


	//   ....[0]....
.L_16:
        /*0044*/ 	.word	0x00000250


	//   ....[1]....
        /*0048*/ 	.word	0x00000270


	//----- nvinfo : EIATTR_REQNTID
	.align		4
.L_17:
        /*004c*/ 	.byte	0x04, 0x10
        /*004e*/ 	.short	(.L_19 - .L_18)
.L_18:
        /*0050*/ 	.word	0x00000020
        /*0054*/ 	.word	0x00000001
        /*0058*/ 	.word	0x00000001


	//----- nvinfo : EIATTR_CBANK_PARAM_SIZE
	.align		4
.L_19:
        /*005c*/ 	.byte	0x03, 0x19
        /*005e*/ 	.short	0x0014


	//----- nvinfo : EIATTR_PARAM_CBANK
	.align		4
        /*0060*/ 	.byte	0x04, 0x0a
        /*0062*/ 	.short	(.L_21 - .L_20)
	.align		4
.L_20:
        /*0064*/ 	.word	index@(.nv.constant0.triton_poi_fused__log_softmax_1)
        /*0068*/ 	.short	0x0210
        /*006a*/ 	.short	0x0014


	//----- nvinfo : EIATTR_SW_WAR
	.align		4
.L_21:
        /*006c*/ 	.byte	0x04, 0x36
        /*006e*/ 	.short	(.L_23 - .L_22)
.L_22:
        /*0070*/ 	.word	0x00000008
.L_23:


//--------------------- .nv.callgraph             --------------------------
	.section	.nv.callgraph,"",@"SHT_CUDA_CALLGRAPH"
	.align	4
	.sectionentsize	8
	.align		4
        /*0000*/ 	.word	0x00000000
	.align		4
        /*0004*/ 	.word	0xffffffff
	.align		4
        /*0008*/ 	.word	0x00000000
	.align		4
        /*000c*/ 	.word	0xfffffffe
	.align		4
        /*0010*/ 	.word	0x00000000
	.align		4
        /*0014*/ 	.word	0xfffffffd
	.align		4
        /*0018*/ 	.word	0x00000000
	.align		4
        /*001c*/ 	.word	0xfffffffc


//--------------------- .text.triton_poi_fused__log_softmax_1 --------------------------
	.section	.text.triton_poi_fused__log_softmax_1,"ax",@progbits
	.align	128
        .global         triton_poi_fused__log_softmax_1
        .type           triton_poi_fused__log_softmax_1,@function
        .size           triton_poi_fused__log_softmax_1,(.L_x_1 - triton_poi_fused__log_softmax_1)
        .other          triton_poi_fused__log_softmax_1,@"STO_CUDA_ENTRY STV_DEFAULT"
triton_poi_fused__log_softmax_1:
.text.triton_poi_fused__log_softmax_1:
[----:B------:R-:W0:Y:S02]  /*0000*/  LDC R1, c[0x0][0x28] ;  /* 0x00000a00ff017b82 */ /* 0x000e240000000800 */
[----:B------:R-:W1:Y:S01]  /*0010*/  S2R R12, SR_TID.X ;  /* 0x00000000000c7919 */ /* 0x000e620000002100 */
[----:B------:R-:W2:Y:S01]  /*0020*/  LDC.64 R2, c[0x0][0x210] ;  /* 0x00008400ff027b82 */ /* 0x000ea20000000a00 */
[----:B------:R-:W-:Y:S01]  /*0030*/  CS2R R10, SRZ ;  /* 0x00000000000a7805 */ /* 0x000fe2000001ff00 */
[----:B------:R-:W-:Y:S01]  /*0040*/  ULDC.64 UR4, c[0x0][0x208] ;  /* 0x0000820000047ab9 */ /* 0x000fe20000000a00 */
[----:B------:R-:W3:Y:S01]  /*0050*/  S2R R9, SR_CTAID.X ;  /* 0x0000000000097919 */ /* 0x000ee20000002500 */
[----:B------:R-:W-:Y:S01]  /*0060*/  IMAD.MOV.U32 R6, RZ, RZ, RZ ;  /* 0x000000ffff067224 */ /* 0x000fe200078e00ff */
[----:B-1----:R-:W-:Y:S02]  /*0070*/  LOP3.LUT R0, R12, 0xf, RZ, 0xc0, !PT ;  /* 0x0000000f0c007812 */ /* 0x002fe400078ec0ff */
[----:B---3--:R-:W-:-:S03]  /*0080*/  SHF.R.S32.HI R4, RZ, 0x1b, R9 ;  /* 0x0000001bff047819 */ /* 0x008fc60000011409 */
[----:B------:R-:W-:Y:S01]  /*0090*/  IMAD R9, R9, 0x10, R0 ;  /* 0x0000001009097824 */ /* 0x000fe200078e0200 */
[----:B------:R-:W-:-:S04]  /*00a0*/  SGXT R0, R4, 0x1 ;  /* 0x000000010400781a */ /* 0x000fc80000000200 */
[----:B------:R-:W-:Y:S02]  /*00b0*/  ISETP.GE.AND P0, PT, R9, 0x10, PT ;  /* 0x000000100900780c */ /* 0x000fe40003f06270 */
[----:B------:R-:W-:-:S04]  /*00c0*/  LEA.HI R0, R0, R9, RZ, 0x2 ;  /* 0x0000000900007211 */ /* 0x000fc800078f10ff */
[----:B------:R-:W-:-:S05]  /*00d0*/  LOP3.LUT R5, R0, 0xfffffffc, RZ, 0xc0, !PT ;  /* 0xfffffffc00057812 */ /* 0x000fca00078ec0ff */
[----:B--2---:R-:W-:-:S05]  /*00e0*/  IMAD.WIDE R4, R5, 0x4, R2 ;  /* 0x0000000405047825 */ /* 0x004fca00078e0202 */
[----:B------:R-:W2:Y:S01]  /*00f0*/  @!P0 LDG.E.EL R11, desc[UR4][R4.64] ;  /* 0x00000004040b8981 */ /* 0x000ea2000c2e1900 */
[----:B------:R-:W-:-:S03]  /*0100*/  IMAD.MOV.U32 R8, RZ, RZ, RZ ;  /* 0x000000ffff087224 */ /* 0x000fc600078e00ff */
[----:B------:R-:W3:Y:S04]  /*0110*/  @!P0 LDG.E.EL R6, desc[UR4][R4.64+0x4] ;  /* 0x0000040404068981 */ /* 0x000ee8000c2e1900 */
[----:B------:R-:W4:Y:S04]  /*0120*/  @!P0 LDG.E.EL R8, desc[UR4][R4.64+0x8] ;  /* 0x0000080404088981 */ /* 0x000f28000c2e1900 */
[----:B------:R-:W5:Y:S01]  /*0130*/  @!P0 LDG.E.EL R10, desc[UR4][R4.64+0xc] ;  /* 0x00000c04040a8981 */ /* 0x000f62000c2e1900 */
[----:B------:R-:W-:Y:S02]  /*0140*/  IMAD.MOV.U32 R0, RZ, RZ, RZ ;  /* 0x000000ffff007224 */ /* 0x000fe400078e00ff */
[----:B------:R-:W-:-:S05]  /*0150*/  IMAD.WIDE R2, R9, 0x4, R2 ;  /* 0x0000000409027825 */ /* 0x000fca00078e0202 */
[----:B------:R1:W5:Y:S01]  /*0160*/  @!P0 LDG.E R0, desc[UR4][R2.64] ;  /* 0x0000000402008981 */ /* 0x000362000c1e1900 */
[C---:B--2---:R-:W-:Y:S02]  /*0170*/  FSETP.NAN.AND P1, PT, R11.reuse, R11, PT ;  /* 0x0000000b0b00720b */ /* 0x044fe40003f28000 */
[----:B---3--:R-:W-:-:S11]  /*0180*/  FSETP.GT.AND P0, PT, R11, R6, PT ;  /* 0x000000060b00720b */ /* 0x008fd60003f04000 */
[----:B------:R-:W-:Y:S02]  /*0190*/  @!P1 FSEL R11, R11, R6, P0 ;  /* 0x000000060b0b9208 */ /* 0x000fe40000000000 */
[----:B------:R-:W1:Y:S02]  /*01a0*/  LDC.64 R6, c[0x0][0x218] ;  /* 0x00008600ff067b82 */ /* 0x000e640000000a00 */
[C---:B----4-:R-:W-:Y:S02]  /*01b0*/  FSETP.GT.AND P0, PT, R11.reuse, R8, PT ;  /* 0x000000080b00720b */ /* 0x050fe40003f04000 */
[----:B------:R-:W-:-:S11]  /*01c0*/  FSETP.NAN.AND P1, PT, R11, R11, PT ;  /* 0x0000000b0b00720b */ /* 0x000fd60003f28000 */
[----:B------:R-:W-:Y:S02]  /*01d0*/  @!P0 FSEL R11, R11, R8, P1 ;  /* 0x000000080b0b8208 */ /* 0x000fe40000800000 */
[----:B------:R-:W-:Y:S02]  /*01e0*/  LOP3.LUT P0, RZ, R12, 0x10, RZ, 0xc0, !PT ;  /* 0x000000100cff7812 */ /* 0x000fe4000780c0ff */
[----:B-----5:R-:W-:Y:S02]  /*01f0*/  FSETP.GT.AND P1, PT, R11, R10, PT ;  /* 0x0000000a0b00720b */ /* 0x020fe40003f24000 */
[----:B------:R-:W-:Y:S02]  /*0200*/  ISETP.LT.AND P0, PT, R9, 0x10, !P0 ;  /* 0x000000100900780c */ /* 0x000fe40004701270 */
[----:B------:R-:W-:Y:S01]  /*0210*/  FSETP.NAN.AND P2, PT, R11, R11, PT ;  /* 0x0000000b0b00720b */ /* 0x000fe20003f48000 */
[----:B-1----:R-:W-:-:S08]  /*0220*/  IMAD.WIDE R2, R9, 0x4, R6 ;  /* 0x0000000409027825 */ /* 0x002fd000078e0206 */
[----:B------:R-:W-:-:S05]  /*0230*/  @!P1 FSEL R11, R11, R10, P2 ;  /* 0x0000000a0b0b9208 */ /* 0x000fca0001000000 */
[----:B------:R-:W-:Y:S01]  /*0240*/  FADD R11, -R11, R0 ;  /* 0x000000000b0b7221 */ /* 0x000fe20000000100 */
[----:B------:R-:W-:Y:S06]  /*0250*/  @!P0 EXIT ;  /* 0x000000000000894d */ /* 0x000fec0003800000 */
[----:B------:R-:W-:Y:S01]  /*0260*/  STG.E desc[UR4][R2.64], R11 ;  /* 0x0000000b02007986 */ /* 0x000fe2000c101904 */
[----:B------:R-:W-:Y:S05]  /*0270*/  EXIT ;  /* 0x000000000000794d */ /* 0x000fea0003800000 */
.L_x_0:
[----:B------:R-:W-:-:S00]  /*0280*/  BRA `(.L_x_0) ;  /* 0xfffffffc00fc7947 */ /* 0x000fc0000383ffff */
[----:B------:R-:W-:-:S00]  /*0290*/  NOP ;  /* 0x0000000000007918 */ /* 0x000fc00000000000 */
        /* <DEDUP_REMOVED lines=14> */
.L_x_1:


//--------------------- .nv.constant0.triton_poi_fused__log_softmax_1 --------------------------
	.section	.nv.constant0.triton_poi_fused__log_softmax_1,"a",@progbits
	.sectionflags	@""
	.align	4
.nv.constant0.triton_poi_fused__log_softmax_1:
	.zero		548
